	.headerflags	@"EF_CUDA_TEXMODE_UNIFIED EF_CUDA_64BIT_ADDRESS EF_CUDA_ACCELERATORS EF_CUDA_SM90 EF_CUDA_VIRTUAL_SM(EF_CUDA_SM90)"
	.elftype	@"ET_EXEC"


//--------------------- .nv.info                  --------------------------
	.section	.nv.info,"",@"SHT_CUDA_INFO"
	.align	4


	//----- nvinfo : EIATTR_REGCOUNT
	.align		4
        /*0000*/ 	.byte	0x04, 0x2f
        /*0002*/ 	.short	(.L_1 - .L_0)
	.align		4
.L_0:
        /*0004*/ 	.word	index@(triton_poi_fused_convolution_relu_threshold_backward_1)
        /*0008*/ 	.word	0x00000010


	//----- nvinfo : EIATTR_MIN_STACK_SIZE
	.align		4
.L_1:
        /*000c*/ 	.byte	0x04, 0x12
        /*000e*/ 	.short	(.L_3 - .L_2)
	.align		4
.L_2:
        /*0010*/ 	.word	index@(triton_poi_fused_convolution_relu_threshold_backward_1)
        /*0014*/ 	.word	0x00000000


	//----- nvinfo : EIATTR_FRAME_SIZE
	.align		4
.L_3:
        /*0018*/ 	.byte	0x04, 0x11
        /*001a*/ 	.short	(.L_5 - .L_4)
	.align		4
.L_4:
        /*001c*/ 	.word	index@(triton_poi_fused_convolution_relu_threshold_backward_1)
        /*0020*/ 	.word	0x00000000


	//----- nvinfo : EIATTR_MIN_STACK_SIZE
	.align		4
.L_5:
        /*0024*/ 	.byte	0x04, 0x12
        /*0026*/ 	.short	(.L_7 - .L_6)
	.align		4
.L_6:
        /*0028*/ 	.word	index@(triton_poi_fused_convolution_relu_threshold_backward_1)
        /*002c*/ 	.word	0x00000000
.L_7:


//--------------------- .nv.info.triton_poi_fused_convolution_relu_threshold_backward_1 --------------------------
	.section	.nv.info.triton_poi_fused_convolution_relu_threshold_backward_1,"",@"SHT_CUDA_INFO"
	.sectionflags	@""
	.align	4


	//----- nvinfo : EIATTR_CUDA_API_VERSION
	.align		4
        /*0000*/ 	.byte	0x04, 0x37
        /*0002*/ 	.short	(.L_9 - .L_8)
.L_8:
        /*0004*/ 	.word	0x0000007c


	//----- nvinfo : EIATTR_KPARAM_INFO
	.align		4
.L_9:
        /*0008*/ 	.byte	0x04, 0x17
        /*000a*/ 	.short	(.L_11 - .L_10)
.L_10:
        /*000c*/ 	.word	0x00000000
        /*0010*/ 	.short	0x0003
        /*0012*/ 	.short	0x0018
        /*0014*/ 	.byte	0x00, 0xf0, 0x11, 0x00


	//----- nvinfo : EIATTR_KPARAM_INFO
	.align		4
.L_11:
        /*0018*/ 	.byte	0x04, 0x17
        /*001a*/ 	.short	(.L_13 - .L_12)
.L_12:
        /*001c*/ 	.word	0x00000000
        /*0020*/ 	.short	0x0002
        /*0022*/ 	.short	0x0010
        /*0024*/ 	.byte	0x00, 0xf4, 0x21, 0x00


	//----- nvinfo : EIATTR_KPARAM_INFO
	.align		4
.L_13:
        /*0028*/ 	.byte	0x04, 0x17
        /*002a*/ 	.short	(.L_15 - .L_14)
.L_14:
        /*002c*/ 	.word	0x00000000
        /*0030*/ 	.short	0x0001
        /*0032*/ 	.short	0x0008
        /*0034*/ 	.byte	0x00, 0xf4, 0x21, 0x00


	//----- nvinfo : EIATTR_KPARAM_INFO
	.align		4
.L_15:
        /*0038*/ 	.byte	0x04, 0x17
        /*003a*/ 	.short	(.L_17 - .L_16)
.L_16:
        /*003c*/ 	.word	0x00000000
        /*0040*/ 	.short	0x0000
        /*0042*/ 	.short	0x0000
        /*0044*/ 	.byte	0x00, 0xf4, 0x21, 0x00


	//----- nvinfo : EIATTR_SPARSE_MMA_MASK
	.align		4
.L_17:
        /*0048*/ 	.byte	0x03, 0x50
        /*004a*/ 	.short	0x0000


	//----- nvinfo : EIATTR_MAXREG_COUNT
	.align		4
        /*004c*/ 	.byte	0x03, 0x1b
        /*004e*/ 	.short	0x00ff


	//----- nvinfo : EIATTR_EXIT_INSTR_OFFSETS
	.align		4
        /*0050*/ 	.byte	0x04, 0x1c
        /*0052*/ 	.short	(.L_19 - .L_18)


	//   ....[0]....
.L_18:
        /*0054*/ 	.word	0x000002e0


	//   ....[1]....
        /*0058*/ 	.word	0x00000300


	//----- nvinfo : EIATTR_REQNTID
	.align		4
.L_19:
        /*005c*/ 	.byte	0x04, 0x10
        /*005e*/ 	.short	(.L_21 - .L_20)
.L_20:
        /*0060*/ 	.word	0x00000020
        /*0064*/ 	.word	0x00000001
        /*0068*/ 	.word	0x00000001


	//----- nvinfo : EIATTR_CBANK_PARAM_SIZE
	.align		4
.L_21:
        /*006c*/ 	.byte	0x03, 0x19
        /*006e*/ 	.short	0x001c


	//----- nvinfo : EIATTR_PARAM_CBANK
	.align		4
        /*0070*/ 	.byte	0x04, 0x0a
        /*0072*/ 	.short	(.L_23 - .L_22)
	.align		4
.L_22:
        /*0074*/ 	.word	index@(.nv.constant0.triton_poi_fused_convolution_relu_threshold_backward_1)
        /*0078*/ 	.short	0x0210
        /*007a*/ 	.short	0x001c


	//----- nvinfo : EIATTR_SW_WAR
	.align		4
.L_23:
        /*007c*/ 	.byte	0x04, 0x36
        /*007e*/ 	.short	(.L_25 - .L_24)
.L_24:
        /*0080*/ 	.word	0x00000008
.L_25:


//--------------------- .nv.callgraph             --------------------------
	.section	.nv.callgraph,"",@"SHT_CUDA_CALLGRAPH"
	.align	4
	.sectionentsize	8
	.align		4
        /*0000*/ 	.word	0x00000000
	.align		4
        /*0004*/ 	.word	0xffffffff
	.align		4
        /*0008*/ 	.word	0x00000000
	.align		4
        /*000c*/ 	.word	0xfffffffe
	.align		4
        /*0010*/ 	.word	0x00000000
	.align		4
        /*0014*/ 	.word	0xfffffffd
	.align		4
        /*0018*/ 	.word	0x00000000
	.align		4
        /*001c*/ 	.word	0xfffffffc


//--------------------- .text.triton_poi_fused_convolution_relu_threshold_backward_1 --------------------------
	.section	.text.triton_poi_fused_convolution_relu_threshold_backward_1,"ax",@progbits
	.align	128
        .global         triton_poi_fused_convolution_relu_threshold_backward_1
        .type           triton_poi_fused_convolution_relu_threshold_backward_1,@function
        .size           triton_poi_fused_convolution_relu_threshold_backward_1,(.L_x_1 - triton_poi_fused_convolution_relu_threshold_backward_1)
        .other          triton_poi_fused_convolution_relu_threshold_backward_1,@"STO_CUDA_ENTRY STV_DEFAULT"
triton_poi_fused_convolution_relu_threshold_backward_1:
.text.triton_poi_fused_convolution_relu_threshold_backward_1:
[----:B------:R-:W0:Y:S02]  /*0000*/  LDC R1, c[0x0][0x28] ;  /* 0x00000a00ff017b82 */ /* 0x000e240000000800 */
[----:B------:R-:W1:Y:S01]  /*0010*/  S2R R0, SR_TID.X ;  /* 0x0000000000007919 */ /* 0x000e620000002100 */
[----:B------:R-:W2:Y:S01]  /*0020*/  LDC.64 R6, c[0x0][0x218] ;  /* 0x00008600ff067b82 */ /* 0x000ea20000000a00 */
[----:B------:R-:W-:Y:S01]  /*0030*/  IMAD.MOV.U32 R13, RZ, RZ, RZ ;  /* 0x000000ffff0d7224 */ /* 0x000fe200078e00ff */
[----:B------:R-:W-:Y:S01]  /*0040*/  ULDC.64 UR4, c[0x0][0x208] ;  /* 0x0000820000047ab9 */ /* 0x000fe20000000a00 */
[----:B------:R-:W3:Y:S01]  /*0050*/  S2R R9, SR_CTAID.X ;  /* 0x0000000000097919 */ /* 0x000ee20000002500 */
[----:B------:R-:W-:Y:S01]  /*0060*/  ULDC.64 UR6, c[0x0][0x220] ;  /* 0x0000880000067ab9 */ /* 0x000fe20000000a00 */
[----:B-1----:R-:W-:-:S05]  /*0070*/  IMAD.SHL.U32 R0, R0, 0x2, RZ ;  /* 0x0000000200007824 */ /* 0x002fca00078e00ff */
[----:B------:R-:W-:-:S05]  /*0080*/  LOP3.LUT R0, R0, 0x3e, RZ, 0xc0, !PT ;  /* 0x0000003e00007812 */ /* 0x000fca00078ec0ff */
[----:B---3--:R-:W-:-:S04]  /*0090*/  IMAD R9, R9, 0x40, R0 ;  /* 0x0000004009097824 */ /* 0x008fc800078e0200 */
[C---:B------:R-:W-:Y:S01]  /*00a0*/  VIADD R0, R9.reuse, 0x1 ;  /* 0x0000000109007836 */ /* 0x040fe20000000000 */
[C---:B------:R-:W-:Y:S01]  /*00b0*/  ISETP.GE.AND P0, PT, R9.reuse, 0x30, PT ;  /* 0x000000300900780c */ /* 0x040fe20003f06270 */
[----:B------:R-:W-:-:S04]  /*00c0*/  IMAD.HI R2, R9, 0x55555556, RZ ;  /* 0x5555555609027827 */ /* 0x000fc800078e02ff */
[----:B------:R-:W-:Y:S01]  /*00d0*/  IMAD.HI R3, R0, 0x55555556, RZ ;  /* 0x5555555600037827 */ /* 0x000fe200078e02ff */
[----:B------:R-:W-:-:S04]  /*00e0*/  LEA.HI R0, R2, R2, RZ, 0x1 ;  /* 0x0000000202007211 */ /* 0x000fc800078f08ff */
[----:B------:R-:W-:Y:S02]  /*00f0*/  LEA.HI R4, R3, R3, RZ, 0x1 ;  /* 0x0000000303047211 */ /* 0x000fe400078f08ff */
[----:B------:R-:W1:Y:S01]  /*0100*/  LDC.64 R2, c[0x0][0x210] ;  /* 0x00008400ff027b82 */ /* 0x000e620000000a00 */
[----:B------:R-:W-:Y:S02]  /*0110*/  SHF.R.S32.HI R5, RZ, 0x1f, R0 ;  /* 0x0000001fff057819 */ /* 0x000fe40000011400 */
[----:B------:R-:W-:Y:S02]  /*0120*/  SHF.R.S32.HI R11, RZ, 0x1f, R4 ;  /* 0x0000001fff0b7819 */ /* 0x000fe40000011404 */
[----:B------:R-:W-:Y:S02]  /*0130*/  LEA.HI R5, R5, R0, RZ, 0x2 ;  /* 0x0000000005057211 */ /* 0x000fe400078f10ff */
[----:B------:R-:W-:Y:S02]  /*0140*/  LEA.HI R11, R11, R4, RZ, 0x2 ;  /* 0x000000040b0b7211 */ /* 0x000fe400078f10ff */
[----:B------:R-:W-:-:S02]  /*0150*/  LOP3.LUT R5, R5, 0xfffffffc, RZ, 0xc0, !PT ;  /* 0xfffffffc05057812 */ /* 0x000fc400078ec0ff */
[----:B------:R-:W-:-:S03]  /*0160*/  LOP3.LUT R11, R11, 0xfffffffc, RZ, 0xc0, !PT ;  /* 0xfffffffc0b0b7812 */ /* 0x000fc600078ec0ff */
[----:B------:R-:W-:Y:S02]  /*0170*/  IMAD.IADD R5, R0, 0x1, -R5 ;  /* 0x0000000100057824 */ /* 0x000fe400078e0a05 */
[----:B------:R-:W-:Y:S02]  /*0180*/  IMAD.IADD R11, R4, 0x1, -R11 ;  /* 0x00000001040b7824 */ /* 0x000fe400078e0a0b */
[----:B--2---:R-:W-:-:S04]  /*0190*/  IMAD.WIDE R4, R5, 0x4, R6 ;  /* 0x0000000405047825 */ /* 0x004fc800078e0206 */
[----:B------:R-:W-:Y:S01]  /*01a0*/  IMAD.WIDE R6, R11, 0x4, R6 ;  /* 0x000000040b067825 */ /* 0x000fe200078e0206 */
[----:B------:R-:W-:Y:S01]  /*01b0*/  CS2R R10, SRZ ;  /* 0x00000000000a7805 */ /* 0x000fe2000001ff00 */
[----:B------:R-:W2:Y:S02]  /*01c0*/  @!P0 LDG.E.EL R13, desc[UR4][R4.64] ;  /* 0x00000004040d8981 */ /* 0x000ea4000c2e1900 */
[----:B-1----:R-:W-:-:S04]  /*01d0*/  IMAD.WIDE R2, R9, 0x4, R2 ;  /* 0x0000000409027825 */ /* 0x002fc800078e0202 */
[----:B------:R-:W-:Y:S01]  /*01e0*/  IMAD.MOV.U32 R0, RZ, RZ, RZ ;  /* 0x000000ffff007224 */ /* 0x000fe200078e00ff */
[----:B------:R1:W2:Y:S05]  /*01f0*/  @!P0 LDG.E.64 R10, desc[UR4][R2.64] ;  /* 0x00000004020a8981 */ /* 0x0002aa000c1e1b00 */
[----:B------:R-:W3:Y:S01]  /*0200*/  @!P0 LDG.E.EL R0, desc[UR4][R6.64] ;  /* 0x0000000406008981 */ /* 0x000ee2000c2e1900 */
[----:B-1----:R-:W-:-:S04]  /*0210*/  IADD3 R2, P3, R9, UR6, RZ ;  /* 0x0000000609027c10 */ /* 0x002fc8000ff7e0ff */
[----:B------:R-:W-:Y:S02]  /*0220*/  LEA.HI.X.SX32 R3, R9, UR7, 0x1, P3 ;  /* 0x0000000709037c11 */ /* 0x000fe400098f0eff */
[----:B--2---:R-:W-:Y:S01]  /*0230*/  FSETP.GEU.AND P2, PT, R10, -R13, PT ;  /* 0x8000000d0a00720b */ /* 0x004fe20003f4e000 */
[----:B------:R-:W-:Y:S01]  /*0240*/  FADD R10, R13, R10 ;  /* 0x0000000a0d0a7221 */ /* 0x000fe20000000000 */
[----:B---3--:R-:W-:Y:S01]  /*0250*/  FADD R8, R0, R11 ;  /* 0x0000000b00087221 */ /* 0x008fe20000000000 */
[----:B------:R-:W-:-:S03]  /*0260*/  FSETP.GEU.AND P1, PT, R11, -R0, PT ;  /* 0x800000000b00720b */ /* 0x000fc60003f2e000 */
[----:B------:R-:W-:Y:S02]  /*0270*/  FSEL R10, R10, RZ, P2 ;  /* 0x000000ff0a0a7208 */ /* 0x000fe40001000000 */
[----:B------:R-:W-:Y:S02]  /*0280*/  FSEL R8, R8, RZ, P1 ;  /* 0x000000ff08087208 */ /* 0x000fe40000800000 */
[----:B------:R-:W-:Y:S02]  /*0290*/  FSETP.GTU.AND P2, PT, R10, RZ, PT ;  /* 0x000000ff0a00720b */ /* 0x000fe40003f4c000 */
[----:B------:R-:W-:Y:S02]  /*02a0*/  FSETP.GTU.AND P1, PT, R8, RZ, PT ;  /* 0x000000ff0800720b */ /* 0x000fe40003f2c000 */
[----:B------:R-:W-:Y:S02]  /*02b0*/  SEL R0, RZ, 0x1, P2 ;  /* 0x00000001ff007807 */ /* 0x000fe40001000000 */
[----:B------:R-:W-:-:S05]  /*02c0*/  SEL R5, RZ, 0x100, P1 ;  /* 0x00000100ff057807 */ /* 0x000fca0000800000 */
[----:B------:R-:W-:Y:S01]  /*02d0*/  IMAD.IADD R5, R0, 0x1, R5 ;  /* 0x0000000100057824 */ /* 0x000fe200078e0205 */
[----:B------:R-:W-:Y:S06]  /*02e0*/  @P0 EXIT ;  /* 0x000000000000094d */ /* 0x000fec0003800000 */
[----:B------:R-:W-:Y:S01]  /*02f0*/  STG.E.U16 desc[UR4][R2.64], R5 ;  /* 0x0000000502007986 */ /* 0x000fe2000c101504 */
[----:B------:R-:W-:Y:S05]  /*0300*/  EXIT ;  /* 0x000000000000794d */ /* 0x000fea0003800000 */
.L_x_0:
[----:B------:R-:W-:-:S00]  /*0310*/  BRA `(.L_x_0) ;  /* 0xfffffffc00fc7947 */ /* 0x000fc0000383ffff */
[----:B------:R-:W-:-:S00]  /*0320*/  NOP ;  /* 0x0000000000007918 */ /* 0x000fc00000000000 */
        /* <DEDUP_REMOVED lines=13> */
.L_x_1:


//--------------------- .nv.constant0.triton_poi_fused_convolution_relu_threshold_backward_1 --------------------------
	.section	.nv.constant0.triton_poi_fused_convolution_relu_threshold_backward_1,"a",@progbits
	.sectionflags	@""
	.align	4
.nv.constant0.triton_poi_fused_convolution_relu_threshold_backward_1:
	.zero		556
